//
// Generated by NVIDIA NVVM Compiler
//
// Compiler Build ID: CL-36424714
// Cuda compilation tools, release 13.0, V13.0.88
// Based on NVVM 20.0.0
//

.version 9.0
.target sm_100
.address_size 64

	// .globl	_Z7maximumPiS_i

.visible .entry _Z7maximumPiS_i(
	.param .u64 .ptr .align 1 _Z7maximumPiS_i_param_0,
	.param .u64 .ptr .align 1 _Z7maximumPiS_i_param_1,
	.param .u32 _Z7maximumPiS_i_param_2
)
{
	.reg .pred 	%p<10>;
	.reg .b32 	%r<106>;
	.reg .b64 	%rd<20>;

	ld.param.u64 	%rd9, [_Z7maximumPiS_i_param_0];
	ld.param.u64 	%rd8, [_Z7maximumPiS_i_param_1];
	ld.param.u32 	%r29, [_Z7maximumPiS_i_param_2];
	cvta.to.global.u64 	%rd1, %rd9;
	setp.lt.s32 	%p1, %r29, 1;
	mov.b32 	%r105, -9999;
	@%p1 bra 	$L__BB0_13;
	and.b32  	%r1, %r29, 15;
	setp.lt.u32 	%p2, %r29, 16;
	mov.b32 	%r105, -9999;
	mov.b32 	%r98, 0;
	@%p2 bra 	$L__BB0_4;
	and.b32  	%r98, %r29, 2147483632;
	neg.s32 	%r92, %r98;
	add.s64 	%rd18, %rd1, 32;
	mov.b32 	%r105, -9999;
$L__BB0_3:
	.pragma "nounroll";
	ld.global.u32 	%r35, [%rd18+-32];
	max.s32 	%r36, %r105, %r35;
	ld.global.u32 	%r37, [%rd18+-28];
	max.s32 	%r38, %r36, %r37;
	ld.global.u32 	%r39, [%rd18+-24];
	max.s32 	%r40, %r38, %r39;
	ld.global.u32 	%r41, [%rd18+-20];
	max.s32 	%r42, %r40, %r41;
	ld.global.u32 	%r43, [%rd18+-16];
	max.s32 	%r44, %r42, %r43;
	ld.global.u32 	%r45, [%rd18+-12];
	max.s32 	%r46, %r44, %r45;
	ld.global.u32 	%r47, [%rd18+-8];
	max.s32 	%r48, %r46, %r47;
	ld.global.u32 	%r49, [%rd18+-4];
	max.s32 	%r50, %r48, %r49;
	ld.global.u32 	%r51, [%rd18];
	max.s32 	%r52, %r50, %r51;
	ld.global.u32 	%r53, [%rd18+4];
	max.s32 	%r54, %r52, %r53;
	ld.global.u32 	%r55, [%rd18+8];
	max.s32 	%r56, %r54, %r55;
	ld.global.u32 	%r57, [%rd18+12];
	max.s32 	%r58, %r56, %r57;
	ld.global.u32 	%r59, [%rd18+16];
	max.s32 	%r60, %r58, %r59;
	ld.global.u32 	%r61, [%rd18+20];
	max.s32 	%r62, %r60, %r61;
	ld.global.u32 	%r63, [%rd18+24];
	max.s32 	%r64, %r62, %r63;
	ld.global.u32 	%r65, [%rd18+28];
	max.s32 	%r105, %r64, %r65;
	add.s32 	%r92, %r92, 16;
	add.s64 	%rd18, %rd18, 64;
	setp.ne.s32 	%p3, %r92, 0;
	@%p3 bra 	$L__BB0_3;
$L__BB0_4:
	setp.eq.s32 	%p4, %r1, 0;
	@%p4 bra 	$L__BB0_13;
	and.b32  	%r11, %r29, 7;
	setp.lt.u32 	%p5, %r1, 8;
	@%p5 bra 	$L__BB0_7;
	mul.wide.u32 	%rd10, %r98, 4;
	add.s64 	%rd11, %rd1, %rd10;
	ld.global.u32 	%r67, [%rd11];
	max.s32 	%r68, %r105, %r67;
	ld.global.u32 	%r69, [%rd11+4];
	max.s32 	%r70, %r68, %r69;
	ld.global.u32 	%r71, [%rd11+8];
	max.s32 	%r72, %r70, %r71;
	ld.global.u32 	%r73, [%rd11+12];
	max.s32 	%r74, %r72, %r73;
	ld.global.u32 	%r75, [%rd11+16];
	max.s32 	%r76, %r74, %r75;
	ld.global.u32 	%r77, [%rd11+20];
	max.s32 	%r78, %r76, %r77;
	ld.global.u32 	%r79, [%rd11+24];
	max.s32 	%r80, %r78, %r79;
	ld.global.u32 	%r81, [%rd11+28];
	max.s32 	%r105, %r80, %r81;
	add.s32 	%r98, %r98, 8;
$L__BB0_7:
	setp.eq.s32 	%p6, %r11, 0;
	@%p6 bra 	$L__BB0_13;
	and.b32  	%r17, %r29, 3;
	setp.lt.u32 	%p7, %r11, 4;
	@%p7 bra 	$L__BB0_10;
	mul.wide.u32 	%rd12, %r98, 4;
	add.s64 	%rd13, %rd1, %rd12;
	ld.global.u32 	%r83, [%rd13];
	max.s32 	%r84, %r105, %r83;
	ld.global.u32 	%r85, [%rd13+4];
	max.s32 	%r86, %r84, %r85;
	ld.global.u32 	%r87, [%rd13+8];
	max.s32 	%r88, %r86, %r87;
	ld.global.u32 	%r89, [%rd13+12];
	max.s32 	%r105, %r88, %r89;
	add.s32 	%r98, %r98, 4;
$L__BB0_10:
	setp.eq.s32 	%p8, %r17, 0;
	@%p8 bra 	$L__BB0_13;
	mul.wide.u32 	%rd14, %r98, 4;
	add.s64 	%rd19, %rd1, %rd14;
	neg.s32 	%r103, %r17;
$L__BB0_12:
	.pragma "nounroll";
	ld.global.u32 	%r90, [%rd19];
	max.s32 	%r105, %r105, %r90;
	add.s64 	%rd19, %rd19, 4;
	add.s32 	%r103, %r103, 1;
	setp.ne.s32 	%p9, %r103, 0;
	@%p9 bra 	$L__BB0_12;
$L__BB0_13:
	cvta.to.global.u64 	%rd15, %rd8;
	mov.u32 	%r91, %tid.x;
	mul.wide.u32 	%rd16, %r91, 4;
	add.s64 	%rd17, %rd15, %rd16;
	st.global.u32 	[%rd17], %r105;
	ret;

}


// ===== COMPILED SASS (sm_100) =====

	.target	sm_100

	.elftype	@"ET_EXEC"


//--------------------- .note.nv.tkinfo           --------------------------
	.section	.note.nv.tkinfo,"",@"SHT_NOTE"
	.sectionflags	@"SHF_NOTE_NV_TKINFO"
	.tkinfo
        /*0018*/ 	.word	0x00000002
        /*0030*/ 	.string	""
        /*0030*/ 	.string	"ptxas"
        /*0030*/ 	.string	"Cuda compilation tools, release 13.0, V13.0.88"
        /*0030*/ 	.string	"Build cuda_13.0.r13.0/compiler.36424714_0"
        /*0030*/ 	.string	"-arch sm_100 -m 64 "



//--------------------- .note.nv.cuinfo           --------------------------
	.section	.note.nv.cuinfo,"",@"SHT_NOTE"
	.sectionflags	@"SHF_NOTE_NV_CUINFO"
        /*0018*/ 	.short	0x0002
        /*001a*/ 	.short	0x0064
        /*001c*/ 	.short	0x0082
	.zero		2


//--------------------- .nv.info                  --------------------------
	.section	.nv.info,"",@"SHT_CUDA_INFO"
	.align	4


	//----- nvinfo : EIATTR_REGCOUNT
	.align		4
        /*0000*/ 	.byte	0x04, 0x2f
        /*0002*/ 	.short	(.L_1 - .L_0)
	.align		4
.L_0:
        /*0004*/ 	.word	index@(_Z7maximumPiS_i)
        /*0008*/ 	.word	0x00000017


	//----- nvinfo : EIATTR_FRAME_SIZE
	.align		4
.L_1:
        /*000c*/ 	.byte	0x04, 0x11
        /*000e*/ 	.short	(.L_3 - .L_2)
	.align		4
.L_2:
        /*0010*/ 	.word	index@(_Z7maximumPiS_i)
        /*0014*/ 	.word	0x00000000


	//----- nvinfo : EIATTR_MIN_STACK_SIZE
	.align		4
.L_3:
        /*0018*/ 	.byte	0x04, 0x12
        /*001a*/ 	.short	(.L_5 - .L_4)
	.align		4
.L_4:
        /*001c*/ 	.word	index@(_Z7maximumPiS_i)
        /*0020*/ 	.word	0x00000000
.L_5:


//--------------------- .nv.compat                --------------------------
	.section	.nv.compat,"",@"SHT_CUDA_COMPAT_INFO"
	.align	4
        /*0000*/ 	.byte	0x02, 0x09, 0x00, 0x00, 0x02, 0x02, 0x01, 0x00, 0x02, 0x05, 0x05, 0x00, 0x03, 0x07, 0x01, 0x01
        /*0010*/ 	.byte	0x02, 0x03, 0x00, 0x00, 0x02, 0x06, 0x01, 0x00, 0x04, 0x0b, 0x08, 0x00, 0x09, 0x00, 0x00, 0x00
        /*0020*/ 	.byte	0x00, 0x00, 0x00, 0x00


//--------------------- .nv.info._Z7maximumPiS_i  --------------------------
	.section	.nv.info._Z7maximumPiS_i,"",@"SHT_CUDA_INFO"
	.sectionflags	@""
	.align	4


	//----- nvinfo : EIATTR_CUDA_API_VERSION
	.align		4
        /*0000*/ 	.byte	0x04, 0x37
        /*0002*/ 	.short	(.L_7 - .L_6)
.L_6:
        /*0004*/ 	.word	0x00000082


	//----- nvinfo : EIATTR_KPARAM_INFO
	.align		4
.L_7:
        /*0008*/ 	.byte	0x04, 0x17
        /*000a*/ 	.short	(.L_9 - .L_8)
.L_8:
        /*000c*/ 	.word	0x00000000
        /*0010*/ 	.short	0x0002
        /*0012*/ 	.short	0x0010
        /*0014*/ 	.byte	0x00, 0xf0, 0x11, 0x00


	//----- nvinfo : EIATTR_KPARAM_INFO
	.align		4
.L_9:
        /*0018*/ 	.byte	0x04, 0x17
        /*001a*/ 	.short	(.L_11 - .L_10)
.L_10:
        /*001c*/ 	.word	0x00000000
        /*0020*/ 	.short	0x0001
        /*0022*/ 	.short	0x0008
        /*0024*/ 	.byte	0x00, 0xf5, 0x21, 0x00


	//----- nvinfo : EIATTR_KPARAM_INFO
	.align		4
.L_11:
        /*0028*/ 	.byte	0x04, 0x17
        /*002a*/ 	.short	(.L_13 - .L_12)
.L_12:
        /*002c*/ 	.word	0x00000000
        /*0030*/ 	.short	0x0000
        /*0032*/ 	.short	0x0000
        /*0034*/ 	.byte	0x00, 0xf5, 0x21, 0x00


	//----- nvinfo : EIATTR_SPARSE_MMA_MASK
	.align		4
.L_13:
        /*0038*/ 	.byte	0x03, 0x50
        /*003a*/ 	.short	0x0000


	//----- nvinfo : EIATTR_MAXREG_COUNT
	.align		4
        /*003c*/ 	.byte	0x03, 0x1b
        /*003e*/ 	.short	0x00ff


	//----- nvinfo : EIATTR_MERCURY_ISA_VERSION
	.align		4
        /*0040*/ 	.byte	0x03, 0x5f
        /*0042*/ 	.short	0x0101


	//----- nvinfo : EIATTR_VRC_CTA_INIT_COUNT
	.align		4
        /*0044*/ 	.byte	0x02, 0x4a
	.zero		1
	.zero		1


	//----- nvinfo : EIATTR_EXIT_INSTR_OFFSETS
	.align		4
        /*0048*/ 	.byte	0x04, 0x1c
        /*004a*/ 	.short	(.L_15 - .L_14)


	//   ....[0]....
.L_14:
        /*004c*/ 	.word	0x00000660


	//----- nvinfo : EIATTR_CBANK_PARAM_SIZE
	.align		4
.L_15:
        /*0050*/ 	.byte	0x03, 0x19
        /*0052*/ 	.short	0x0014


	//----- nvinfo : EIATTR_PARAM_CBANK
	.align		4
        /*0054*/ 	.byte	0x04, 0x0a
        /*0056*/ 	.short	(.L_17 - .L_16)
	.align		4
.L_16:
        /*0058*/ 	.word	index@(.nv.constant0._Z7maximumPiS_i)
        /*005c*/ 	.short	0x0380
        /*005e*/ 	.short	0x0014


	//----- nvinfo : EIATTR_SW_WAR
	.align		4
.L_17:
        /*0060*/ 	.byte	0x04, 0x36
        /*0062*/ 	.short	(.L_19 - .L_18)
.L_18:
        /*0064*/ 	.word	0x00000008
.L_19:


//--------------------- .nv.callgraph             --------------------------
	.section	.nv.callgraph,"",@"SHT_CUDA_CALLGRAPH"
	.align	4
	.sectionentsize	8
	.align		4
        /*0000*/ 	.word	0x00000000
	.align		4
        /*0004*/ 	.word	0xffffffff
	.align		4
        /*0008*/ 	.word	0x00000000
	.align		4
        /*000c*/ 	.word	0xfffffffe
	.align		4
        /*0010*/ 	.word	0x00000000
	.align		4
        /*0014*/ 	.word	0xfffffffd
	.align		4
        /*0018*/ 	.word	0x00000000
	.align		4
        /*001c*/ 	.word	0xfffffffc


//--------------------- .text._Z7maximumPiS_i     --------------------------
	.section	.text._Z7maximumPiS_i,"ax",@progbits
	.align	128
        .global         _Z7maximumPiS_i
        .type           _Z7maximumPiS_i,@function
        .size           _Z7maximumPiS_i,(.L_x_7 - _Z7maximumPiS_i)
        .other          _Z7maximumPiS_i,@"STO_CUDA_ENTRY STV_DEFAULT"
_Z7maximumPiS_i:
.text._Z7maximumPiS_i:
[----:B------:R-:W-:Y:S01]  /*0000*/  LDC R1, c[0x0][0x37c] ;  /* 0x0000df00ff017b82 */ /* 0x000fe20000000800 */
[----:B------:R-:W0:Y:S01]  /*0010*/  LDCU UR6, c[0x0][0x390] ;  /* 0x00007200ff0677ac */ /* 0x000e220008000800 */
[----:B------:R-:W-:Y:S01]  /*0020*/  IMAD.MOV.U32 R0, RZ, RZ, -0x270f ;  /* 0xffffd8f1ff007424 */ /* 0x000fe200078e00ff */
[----:B------:R-:W1:Y:S01]  /*0030*/  LDCU.64 UR10, c[0x0][0x358] ;  /* 0x00006b00ff0a77ac */ /* 0x000e620008000a00 */
[----:B0-----:R-:W-:-:S09]  /*0040*/  UISETP.GE.AND UP0, UPT, UR6, 0x1, UPT ;  /* 0x000000010600788c */ /* 0x001fd2000bf06270 */
[----:B-1----:R-:W-:Y:S05]  /*0050*/  BRA.U !UP0, `(.L_x_0) ;  /* 0x0000000508707547 */ /* 0x002fea000b800000 */
[----:B------:R-:W-:Y:S01]  /*0060*/  UISETP.GE.U32.AND UP1, UPT, UR6, 0x10, UPT ;  /* 0x000000100600788c */ /* 0x000fe2000bf26070 */
[----:B------:R-:W-:Y:S01]  /*0070*/  IMAD.MOV.U32 R0, RZ, RZ, -0x270f ;  /* 0xffffd8f1ff007424 */ /* 0x000fe200078e00ff */
[----:B------:R-:W-:Y:S01]  /*0080*/  ULOP3.LUT UR7, UR6, 0xf, URZ, 0xc0, !UPT ;  /* 0x0000000f06077892 */ /* 0x000fe2000f8ec0ff */
[----:B------:R-:W-:-:S03]  /*0090*/  IMAD.MOV.U32 R4, RZ, RZ, RZ ;  /* 0x000000ffff047224 */ /* 0x000fc600078e00ff */
[----:B------:R-:W-:-:S03]  /*00a0*/  UISETP.NE.AND UP0, UPT, UR7, URZ, UPT ;  /* 0x000000ff0700728c */ /* 0x000fc6000bf05270 */
[----:B------:R-:W-:Y:S08]  /*00b0*/  BRA.U !UP1, `(.L_x_1) ;  /* 0x00000001099c7547 */ /* 0x000ff0000b800000 */
[----:B------:R-:W0:Y:S01]  /*00c0*/  LDCU.64 UR4, c[0x0][0x380] ;  /* 0x00007000ff0477ac */ /* 0x000e220008000a00 */
[----:B------:R-:W-:Y:S01]  /*00d0*/  IMAD.MOV.U32 R0, RZ, RZ, -0x270f ;  /* 0xffffd8f1ff007424 */ /* 0x000fe200078e00ff */
[----:B------:R-:W-:-:S04]  /*00e0*/  ULOP3.LUT UR8, UR6, 0x7ffffff0, URZ, 0xc0, !UPT ;  /* 0x7ffffff006087892 */ /* 0x000fc8000f8ec0ff */
[----:B------:R-:W-:Y:S02]  /*00f0*/  UIADD3 UR9, UPT, UPT, -UR8, URZ, URZ ;  /* 0x000000ff08097290 */ /* 0x000fe4000fffe1ff */
[----:B------:R-:W-:Y:S01]  /*0100*/  IMAD.U32 R4, RZ, RZ, UR8 ;  /* 0x00000008ff047e24 */ /* 0x000fe2000f8e00ff */
[----:B0-----:R-:W-:-:S04]  /*0110*/  UIADD3 UR4, UP1, UPT, UR4, 0x20, URZ ;  /* 0x0000002004047890 */ /* 0x001fc8000ff3e0ff */
[----:B------:R-:W-:Y:S02]  /*0120*/  UIADD3.X UR5, UPT, UPT, URZ, UR5, URZ, UP1, !UPT ;  /* 0x00000005ff057290 */ /* 0x000fe40008ffe4ff */
[----:B------:R-:W-:-:S04]  /*0130*/  IMAD.U32 R6, RZ, RZ, UR4 ;  /* 0x00000004ff067e24 */ /* 0x000fc8000f8e00ff */
[----:B------:R-:W-:-:S07]  /*0140*/  IMAD.U32 R3, RZ, RZ, UR5 ;  /* 0x00000005ff037e24 */ /* 0x000fce000f8e00ff */
.L_x_2:
[----:B------:R-:W-:-:S05]  /*0150*/  MOV R2, R6 ;  /* 0x0000000600027202 */ /* 0x000fca0000000f00 */
[----:B------:R-:W2:Y:S04]  /*0160*/  LDG.E R5, desc[UR10][R2.64+-0x20] ;  /* 0xffffe00a02057981 */ /* 0x000ea8000c1e1900 */
[----:B------:R-:W2:Y:S04]  /*0170*/  LDG.E R6, desc[UR10][R2.64+-0x1c] ;  /* 0xffffe40a02067981 */ /* 0x000ea8000c1e1900 */
[----:B------:R-:W3:Y:S04]  /*0180*/  LDG.E R8, desc[UR10][R2.64+-0x18] ;  /* 0xffffe80a02087981 */ /* 0x000ee8000c1e1900 */
[----:B------:R-:W3:Y:S04]  /*0190*/  LDG.E R7, desc[UR10][R2.64+-0x14] ;  /* 0xffffec0a02077981 */ /* 0x000ee8000c1e1900 */
[----:B------:R-:W4:Y:S04]  /*01a0*/  LDG.E R10, desc[UR10][R2.64+-0x10] ;  /* 0xfffff00a020a7981 */ /* 0x000f28000c1e1900 */
[----:B------:R-:W4:Y:S04]  /*01b0*/  LDG.E R9, desc[UR10][R2.64+-0xc] ;  /* 0xfffff40a02097981 */ /* 0x000f28000c1e1900 */
[----:B------:R-:W5:Y:S04]  /*01c0*/  LDG.E R12, desc[UR10][R2.64+-0x8] ;  /* 0xfffff80a020c7981 */ /* 0x000f68000c1e1900 */
        /* <DEDUP_REMOVED lines=8> */
[----:B------:R0:W5:Y:S01]  /*0250*/  LDG.E R19, desc[UR10][R2.64+0x1c] ;  /* 0x00001c0a02137981 */ /* 0x000162000c1e1900 */
[----:B------:R-:W-:-:S04]  /*0260*/  UIADD3 UR9, UPT, UPT, UR9, 0x10, URZ ;  /* 0x0000001009097890 */ /* 0x000fc8000fffe0ff */
[----:B------:R-:W-:Y:S01]  /*0270*/  UISETP.NE.AND UP1, UPT, UR9, URZ, UPT ;  /* 0x000000ff0900728c */ /* 0x000fe2000bf25270 */
[----:B--2---:R-:W-:Y:S02]  /*0280*/  VIMNMX3 R5, R0, R5, R6, !PT ;  /* 0x000000050005720f */ /* 0x004fe40007800106 */
[----:B------:R-:W-:-:S05]  /*0290*/  IADD3 R6, P0, PT, R2, 0x40, RZ ;  /* 0x0000004002067810 */ /* 0x000fca0007f1e0ff */
[----:B0-----:R-:W-:Y:S01]  /*02a0*/  IMAD.X R3, RZ, RZ, R3, P0 ;  /* 0x000000ffff037224 */ /* 0x001fe200000e0603 */
[----:B---3--:R-:W-:-:S04]  /*02b0*/  VIMNMX3 R5, R5, R8, R7, !PT ;  /* 0x000000080505720f */ /* 0x008fc80007800107 */
[----:B----4-:R-:W-:-:S04]  /*02c0*/  VIMNMX3 R5, R5, R10, R9, !PT ;  /* 0x0000000a0505720f */ /* 0x010fc80007800109 */
[----:B-----5:R-:W-:-:S04]  /*02d0*/  VIMNMX3 R5, R5, R12, R11, !PT ;  /* 0x0000000c0505720f */ /* 0x020fc8000780010b */
[----:B------:R-:W-:-:S04]  /*02e0*/  VIMNMX3 R5, R5, R14, R13, !PT ;  /* 0x0000000e0505720f */ /* 0x000fc8000780010d */
[----:B------:R-:W-:-:S04]  /*02f0*/  VIMNMX3 R5, R5, R16, R15, !PT ;  /* 0x000000100505720f */ /* 0x000fc8000780010f */
[----:B------:R-:W-:-:S04]  /*0300*/  VIMNMX3 R5, R5, R18, R17, !PT ;  /* 0x000000120505720f */ /* 0x000fc80007800111 */
[----:B------:R-:W-:Y:S01]  /*0310*/  VIMNMX3 R0, R5, R20, R19, !PT ;  /* 0x000000140500720f */ /* 0x000fe20007800113 */
[----:B------:R-:W-:Y:S06]  /*0320*/  BRA.U UP1, `(.L_x_2) ;  /* 0xfffffffd01887547 */ /* 0x000fec000b83ffff */
.L_x_1:
[----:B------:R-:W-:Y:S05]  /*0330*/  BRA.U !UP0, `(.L_x_0) ;  /* 0x0000000108b87547 */ /* 0x000fea000b800000 */
[----:B------:R-:W-:Y:S02]  /*0340*/  UISETP.GE.U32.AND UP0, UPT, UR7, 0x8, UPT ;  /* 0x000000080700788c */ /* 0x000fe4000bf06070 */
[----:B------:R-:W-:-:S04]  /*0350*/  ULOP3.LUT UR5, UR6, 0x7, URZ, 0xc0, !UPT ;  /* 0x0000000706057892 */ /* 0x000fc8000f8ec0ff */
[----:B------:R-:W-:-:S03]  /*0360*/  UISETP.NE.AND UP1, UPT, UR5, URZ, UPT ;  /* 0x000000ff0500728c */ /* 0x000fc6000bf25270 */
[----:B------:R-:W-:Y:S08]  /*0370*/  BRA.U !UP0, `(.L_x_3) ;  /* 0x00000001083c7547 */ /* 0x000ff0000b800000 */
[----:B------:R-:W0:Y:S02]  /*0380*/  LDC.64 R2, c[0x0][0x380] ;  /* 0x0000e000ff027b82 */ /* 0x000e240000000a00 */
[----:B0-----:R-:W-:-:S05]  /*0390*/  IMAD.WIDE.U32 R2, R4, 0x4, R2 ;  /* 0x0000000404027825 */ /* 0x001fca00078e0002 */
[----:B------:R-:W2:Y:S04]  /*03a0*/  LDG.E R5, desc[UR10][R2.64] ;  /* 0x0000000a02057981 */ /* 0x000ea8000c1e1900 */
[----:B------:R-:W2:Y:S04]  /*03b0*/  LDG.E R6, desc[UR10][R2.64+0x4] ;  /* 0x0000040a02067981 */ /* 0x000ea8000c1e1900 */
[----:B------:R-:W3:Y:S04]  /*03c0*/  LDG.E R8, desc[UR10][R2.64+0x8] ;  /* 0x0000080a02087981 */ /* 0x000ee8000c1e1900 */
[----:B------:R-:W3:Y:S04]  /*03d0*/  LDG.E R7, desc[UR10][R2.64+0xc] ;  /* 0x00000c0a02077981 */ /* 0x000ee8000c1e1900 */
[----:B------:R-:W4:Y:S04]  /*03e0*/  LDG.E R10, desc[UR10][R2.64+0x10] ;  /* 0x0000100a020a7981 */ /* 0x000f28000c1e1900 */
[----:B------:R-:W4:Y:S04]  /*03f0*/  LDG.E R9, desc[UR10][R2.64+0x14] ;  /* 0x0000140a02097981 */ /* 0x000f28000c1e1900 */
[----:B------:R-:W5:Y:S04]  /*0400*/  LDG.E R12, desc[UR10][R2.64+0x18] ;  /* 0x0000180a020c7981 */ /* 0x000f68000c1e1900 */
[----:B------:R-:W5:Y:S01]  /*0410*/  LDG.E R11, desc[UR10][R2.64+0x1c] ;  /* 0x00001c0a020b7981 */ /* 0x000f62000c1e1900 */
[----:B------:R-:W-:Y:S01]  /*0420*/  VIADD R4, R4, 0x8 ;  /* 0x0000000804047836 */ /* 0x000fe20000000000 */
[----:B--2---:R-:W-:-:S04]  /*0430*/  VIMNMX3 R5, R0, R5, R6, !PT ;  /* 0x000000050005720f */ /* 0x004fc80007800106 */
[----:B---3--:R-:W-:-:S04]  /*0440*/  VIMNMX3 R5, R5, R8, R7, !PT ;  /* 0x000000080505720f */ /* 0x008fc80007800107 */
[----:B----4-:R-:W-:-:S04]  /*0450*/  VIMNMX3 R5, R5, R10, R9, !PT ;  /* 0x0000000a0505720f */ /* 0x010fc80007800109 */
[----:B-----5:R-:W-:-:S07]  /*0460*/  VIMNMX3 R0, R5, R12, R11, !PT ;  /* 0x0000000c0500720f */ /* 0x020fce000780010b */
.L_x_3:
        /* <DEDUP_REMOVED lines=10> */
[----:B------:R-:W3:Y:S01]  /*0510*/  LDG.E R8, desc[UR10][R2.64+0xc] ;  /* 0x00000c0a02087981 */ /* 0x000ee2000c1e1900 */
[----:B------:R-:W-:Y:S01]  /*0520*/  VIADD R4, R4, 0x4 ;  /* 0x0000000404047836 */ /* 0x000fe20000000000 */
[----:B--2---:R-:W-:-:S04]  /*0530*/  VIMNMX3 R0, R0, R5, R6, !PT ;  /* 0x000000050000720f */ /* 0x004fc80007800106 */
[----:B---3--:R-:W-:-:S07]  /*0540*/  VIMNMX3 R0, R0, R7, R8, !PT ;  /* 0x000000070000720f */ /* 0x008fce0007800108 */
.L_x_4:
[----:B------:R-:W-:Y:S05]  /*0550*/  BRA.U !UP1, `(.L_x_0) ;  /* 0x0000000109307547 */ /* 0x000fea000b800000 */
[----:B------:R-:W0:Y:S01]  /*0560*/  LDC.64 R2, c[0x0][0x380] ;  /* 0x0000e000ff027b82 */ /* 0x000e220000000a00 */
[----:B------:R-:W-:Y:S01]  /*0570*/  UIADD3 UR4, UPT, UPT, -UR4, URZ, URZ ;  /* 0x000000ff04047290 */ /* 0x000fe2000fffe1ff */
[----:B0-----:R-:W-:-:S11]  /*0580*/  IMAD.WIDE.U32 R4, R4, 0x4, R2 ;  /* 0x0000000404047825 */ /* 0x001fd600078e0002 */
.L_x_5:
[----:B------:R-:W-:Y:S01]  /*0590*/  IMAD.MOV.U32 R3, RZ, RZ, R5 ;  /* 0x000000ffff037224 */ /* 0x000fe200078e0005 */
[----:B------:R-:W-:-:S05]  /*05a0*/  MOV R2, R4 ;  /* 0x0000000400027202 */ /* 0x000fca0000000f00 */
[----:B------:R-:W2:Y:S01]  /*05b0*/  LDG.E R3, desc[UR10][R2.64] ;  /* 0x0000000a02037981 */ /* 0x000ea2000c1e1900 */
[----:B------:R-:W-:Y:S01]  /*05c0*/  UIADD3 UR4, UPT, UPT, UR4, 0x1, URZ ;  /* 0x0000000104047890 */ /* 0x000fe2000fffe0ff */
[----:B------:R-:W-:-:S03]  /*05d0*/  IADD3 R4, P0, PT, R4, 0x4, RZ ;  /* 0x0000000404047810 */ /* 0x000fc60007f1e0ff */
[----:B------:R-:W-:Y:S02]  /*05e0*/  UISETP.NE.AND UP0, UPT, UR4, URZ, UPT ;  /* 0x000000ff0400728c */ /* 0x000fe4000bf05270 */
[----:B------:R-:W-:Y:S01]  /*05f0*/  IMAD.X R5, RZ, RZ, R5, P0 ;  /* 0x000000ffff057224 */ /* 0x000fe200000e0605 */
[----:B--2---:R-:W-:-:S06]  /*0600*/  VIMNMX R0, PT, PT, R3, R0, !PT ;  /* 0x0000000003007248 */ /* 0x004fcc0007fe0100 */
[----:B------:R-:W-:Y:S05]  /*0610*/  BRA.U UP0, `(.L_x_5) ;  /* 0xfffffffd00dc7547 */ /* 0x000fea000b83ffff */
.L_x_0:
[----:B------:R-:W0:Y:S01]  /*0620*/  S2R R5, SR_TID.X ;  /* 0x0000000000057919 */ /* 0x000e220000002100 */
[----:B------:R-:W0:Y:S02]  /*0630*/  LDC.64 R2, c[0x0][0x388] ;  /* 0x0000e200ff027b82 */ /* 0x000e240000000a00 */
[----:B0-----:R-:W-:-:S05]  /*0640*/  IMAD.WIDE.U32 R2, R5, 0x4, R2 ;  /* 0x0000000405027825 */ /* 0x001fca00078e0002 */
[----:B------:R-:W-:Y:S01]  /*0650*/  STG.E desc[UR10][R2.64], R0 ;  /* 0x0000000002007986 */ /* 0x000fe2000c10190a */
[----:B------:R-:W-:Y:S05]  /*0660*/  EXIT ;  /* 0x000000000000794d */ /* 0x000fea0003800000 */
.L_x_6:
[----:B------:R-:W-:-:S00]  /*0670*/  BRA `(.L_x_6) ;  /* 0xfffffffc00fc7947 */ /* 0x000fc0000383ffff */
[----:B------:R-:W-:-:S00]  /*0680*/  NOP ;  /* 0x0000000000007918 */ /* 0x000fc00000000000 */
[----:B------:R-:W-:-:S00]  /*0690*/  NOP ;  /* 0x0000000000007918 */ /* 0x000fc00000000000 */
[----:B------:R-:W-:-:S00]  /*06a0*/  NOP ;  /* 0x0000000000007918 */ /* 0x000fc00000000000 */
[----:B------:R-:W-:-:S00]  /*06b0*/  NOP ;  /* 0x0000000000007918 */ /* 0x000fc00000000000 */
[----:B------:R-:W-:-:S00]  /*06c0*/  NOP ;  /* 0x0000000000007918 */ /* 0x000fc00000000000 */
[----:B------:R-:W-:-:S00]  /*06d0*/  NOP ;  /* 0x0000000000007918 */ /* 0x000fc00000000000 */
[----:B------:R-:W-:-:S00]  /*06e0*/  NOP ;  /* 0x0000000000007918 */ /* 0x000fc00000000000 */
[----:B------:R-:W-:-:S00]  /*06f0*/  NOP ;  /* 0x0000000000007918 */ /* 0x000fc00000000000 */
.L_x_7:


//--------------------- .nv.shared.reserved.0     --------------------------
	.section	.nv.shared.reserved.0,"aw",@nobits
	.weak		__nv_reservedSMEM_offset_0_alias
	.size		__nv_reservedSMEM_offset_0_alias, 0, 64
	.other		__nv_reservedSMEM_offset_0_alias,@"STO_CUDA_RESERVED_SHARED STV_DEFAULT"
__nv_reservedSMEM_offset_0_alias:
	.zero		0
	.zero		64


//--------------------- .nv.constant0._Z7maximumPiS_i --------------------------
	.section	.nv.constant0._Z7maximumPiS_i,"a",@progbits
	.sectionflags	@""
	.align	4
.nv.constant0._Z7maximumPiS_i:
	.zero		916


//--------------------- SYMBOLS --------------------------

	.type		.nv.reservedSmem.offset0,@object
	.size		.nv.reservedSmem.offset0,0x4
